//
// Generated by NVIDIA NVVM Compiler
//
// Compiler Build ID: CL-36424714
// Cuda compilation tools, release 13.0, V13.0.88
// Based on NVVM 20.0.0
//

.version 9.0
.target sm_100
.address_size 64

	// .globl	_Z5sievePjj

.visible .entry _Z5sievePjj(
	.param .u64 .ptr .align 1 _Z5sievePjj_param_0,
	.param .u32 _Z5sievePjj_param_1
)
{
	.reg .pred 	%p<2>;
	.reg .b32 	%r<9>;
	.reg .b64 	%rd<5>;

	ld.param.u64 	%rd2, [_Z5sievePjj_param_0];
	ld.param.u32 	%r1, [_Z5sievePjj_param_1];
	cvta.to.global.u64 	%rd3, %rd2;
	mov.u32 	%r2, %tid.x;
	mov.u32 	%r3, %ctaid.x;
	shl.b32 	%r4, %r3, 5;
	add.s32 	%r5, %r4, %r2;
	mul.wide.s32 	%rd4, %r5, 4;
	add.s64 	%rd1, %rd3, %rd4;
	ld.global.u32 	%r6, [%rd1];
	rem.u32 	%r7, %r6, %r1;
	setp.ne.s32 	%p1, %r7, 0;
	@%p1 bra 	$L__BB0_2;
	mov.b32 	%r8, 0;
	st.global.u32 	[%rd1], %r8;
$L__BB0_2:
	bar.sync 	0;
	ret;

}


// ===== COMPILED SASS (sm_100) =====

	.target	sm_100

	.elftype	@"ET_EXEC"


//--------------------- .note.nv.tkinfo           --------------------------
	.section	.note.nv.tkinfo,"",@"SHT_NOTE"
	.sectionflags	@"SHF_NOTE_NV_TKINFO"
	.tkinfo
        /*0018*/ 	.word	0x00000002
        /*0030*/ 	.string	""
        /*0030*/ 	.string	"ptxas"
        /*0030*/ 	.string	"Cuda compilation tools, release 13.0, V13.0.88"
        /*0030*/ 	.string	"Build cuda_13.0.r13.0/compiler.36424714_0"
        /*0030*/ 	.string	"-arch sm_100 -m 64 "



//--------------------- .note.nv.cuinfo           --------------------------
	.section	.note.nv.cuinfo,"",@"SHT_NOTE"
	.sectionflags	@"SHF_NOTE_NV_CUINFO"
        /*0018*/ 	.short	0x0002
        /*001a*/ 	.short	0x0064
        /*001c*/ 	.short	0x0082
	.zero		2


//--------------------- .nv.info                  --------------------------
	.section	.nv.info,"",@"SHT_CUDA_INFO"
	.align	4


	//----- nvinfo : EIATTR_REGCOUNT
	.align		4
        /*0000*/ 	.byte	0x04, 0x2f
        /*0002*/ 	.short	(.L_1 - .L_0)
	.align		4
.L_0:
        /*0004*/ 	.word	index@(_Z5sievePjj)
        /*0008*/ 	.word	0x0000000a


	//----- nvinfo : EIATTR_FRAME_SIZE
	.align		4
.L_1:
        /*000c*/ 	.byte	0x04, 0x11
        /*000e*/ 	.short	(.L_3 - .L_2)
	.align		4
.L_2:
        /*0010*/ 	.word	index@(_Z5sievePjj)
        /*0014*/ 	.word	0x00000000


	//----- nvinfo : EIATTR_MIN_STACK_SIZE
	.align		4
.L_3:
        /*0018*/ 	.byte	0x04, 0x12
        /*001a*/ 	.short	(.L_5 - .L_4)
	.align		4
.L_4:
        /*001c*/ 	.word	index@(_Z5sievePjj)
        /*0020*/ 	.word	0x00000000
.L_5:


//--------------------- .nv.compat                --------------------------
	.section	.nv.compat,"",@"SHT_CUDA_COMPAT_INFO"
	.align	4
        /*0000*/ 	.byte	0x02, 0x09, 0x00, 0x00, 0x02, 0x02, 0x01, 0x00, 0x02, 0x05, 0x05, 0x00, 0x03, 0x07, 0x01, 0x01
        /*0010*/ 	.byte	0x02, 0x03, 0x00, 0x00, 0x02, 0x06, 0x01, 0x00, 0x04, 0x0b, 0x08, 0x00, 0x09, 0x00, 0x00, 0x00
        /*0020*/ 	.byte	0x00, 0x00, 0x00, 0x00


//--------------------- .nv.info._Z5sievePjj      --------------------------
	.section	.nv.info._Z5sievePjj,"",@"SHT_CUDA_INFO"
	.sectionflags	@""
	.align	4


	//----- nvinfo : EIATTR_CUDA_API_VERSION
	.align		4
        /*0000*/ 	.byte	0x04, 0x37
        /*0002*/ 	.short	(.L_7 - .L_6)
.L_6:
        /*0004*/ 	.word	0x00000082


	//----- nvinfo : EIATTR_KPARAM_INFO
	.align		4
.L_7:
        /*0008*/ 	.byte	0x04, 0x17
        /*000a*/ 	.short	(.L_9 - .L_8)
.L_8:
        /*000c*/ 	.word	0x00000000
        /*0010*/ 	.short	0x0001
        /*0012*/ 	.short	0x0008
        /*0014*/ 	.byte	0x00, 0xf0, 0x11, 0x00


	//----- nvinfo : EIATTR_KPARAM_INFO
	.align		4
.L_9:
        /*0018*/ 	.byte	0x04, 0x17
        /*001a*/ 	.short	(.L_11 - .L_10)
.L_10:
        /*001c*/ 	.word	0x00000000
        /*0020*/ 	.short	0x0000
        /*0022*/ 	.short	0x0000
        /*0024*/ 	.byte	0x00, 0xf5, 0x21, 0x00


	//----- nvinfo : EIATTR_SPARSE_MMA_MASK
	.align		4
.L_11:
        /*0028*/ 	.byte	0x03, 0x50
        /*002a*/ 	.short	0x0000


	//----- nvinfo : EIATTR_MAXREG_COUNT
	.align		4
        /*002c*/ 	.byte	0x03, 0x1b
        /*002e*/ 	.short	0x00ff


	//----- nvinfo : EIATTR_NUM_BARRIERS
	.align		4
        /*0030*/ 	.byte	0x02, 0x4c
        /*0032*/ 	.byte	0x01
	.zero		1


	//----- nvinfo : EIATTR_MERCURY_ISA_VERSION
	.align		4
        /*0034*/ 	.byte	0x03, 0x5f
        /*0036*/ 	.short	0x0101


	//----- nvinfo : EIATTR_VRC_CTA_INIT_COUNT
	.align		4
        /*0038*/ 	.byte	0x02, 0x4a
	.zero		1
	.zero		1


	//----- nvinfo : EIATTR_EXIT_INSTR_OFFSETS
	.align		4
        /*003c*/ 	.byte	0x04, 0x1c
        /*003e*/ 	.short	(.L_13 - .L_12)


	//   ....[0]....
.L_12:
        /*0040*/ 	.word	0x000001d0


	//----- nvinfo : EIATTR_CBANK_PARAM_SIZE
	.align		4
.L_13:
        /*0044*/ 	.byte	0x03, 0x19
        /*0046*/ 	.short	0x000c


	//----- nvinfo : EIATTR_PARAM_CBANK
	.align		4
        /*0048*/ 	.byte	0x04, 0x0a
        /*004a*/ 	.short	(.L_15 - .L_14)
	.align		4
.L_14:
        /*004c*/ 	.word	index@(.nv.constant0._Z5sievePjj)
        /*0050*/ 	.short	0x0380
        /*0052*/ 	.short	0x000c


	//----- nvinfo : EIATTR_SW_WAR
	.align		4
.L_15:
        /*0054*/ 	.byte	0x04, 0x36
        /*0056*/ 	.short	(.L_17 - .L_16)
.L_16:
        /*0058*/ 	.word	0x00000008
.L_17:


//--------------------- .nv.callgraph             --------------------------
	.section	.nv.callgraph,"",@"SHT_CUDA_CALLGRAPH"
	.align	4
	.sectionentsize	8
	.align		4
        /*0000*/ 	.word	0x00000000
	.align		4
        /*0004*/ 	.word	0xffffffff
	.align		4
        /*0008*/ 	.word	0x00000000
	.align		4
        /*000c*/ 	.word	0xfffffffe
	.align		4
        /*0010*/ 	.word	0x00000000
	.align		4
        /*0014*/ 	.word	0xfffffffd
	.align		4
        /*0018*/ 	.word	0x00000000
	.align		4
        /*001c*/ 	.word	0xfffffffc


//--------------------- .text._Z5sievePjj         --------------------------
	.section	.text._Z5sievePjj,"ax",@progbits
	.align	128
        .global         _Z5sievePjj
        .type           _Z5sievePjj,@function
        .size           _Z5sievePjj,(.L_x_1 - _Z5sievePjj)
        .other          _Z5sievePjj,@"STO_CUDA_ENTRY STV_DEFAULT"
_Z5sievePjj:
.text._Z5sievePjj:
[----:B------:R-:W-:Y:S01]  /*0000*/  LDC R1, c[0x0][0x37c] ;  /* 0x0000df00ff017b82 */ /* 0x000fe20000000800 */
[----:B------:R-:W0:Y:S07]  /*0010*/  S2R R5, SR_TID.X ;  /* 0x0000000000057919 */ /* 0x000e2e0000002100 */
[----:B------:R-:W1:Y:S01]  /*0020*/  LDC.64 R2, c[0x0][0x380] ;  /* 0x0000e000ff027b82 */ /* 0x000e620000000a00 */
[----:B------:R-:W2:Y:S01]  /*0030*/  LDCU.64 UR4, c[0x0][0x358] ;  /* 0x00006b00ff0477ac */ /* 0x000ea20008000a00 */
[----:B------:R-:W0:Y:S01]  /*0040*/  S2R R0, SR_CTAID.X ;  /* 0x0000000000007919 */ /* 0x000e220000002500 */
[----:B------:R-:W3:Y:S01]  /*0050*/  LDCU UR6, c[0x0][0x388] ;  /* 0x00007100ff0677ac */ /* 0x000ee20008000800 */
[----:B0-----:R-:W-:-:S05]  /*0060*/  LEA R5, R0, R5, 0x5 ;  /* 0x0000000500057211 */ /* 0x001fca00078e28ff */
[----:B-1----:R-:W-:-:S05]  /*0070*/  IMAD.WIDE R2, R5, 0x4, R2 ;  /* 0x0000000405027825 */ /* 0x002fca00078e0202 */
[----:B--2---:R-:W2:Y:S01]  /*0080*/  LDG.E R0, desc[UR4][R2.64] ;  /* 0x0000000402007981 */ /* 0x004ea2000c1e1900 */
[----:B---3--:R-:W0:Y:S01]  /*0090*/  I2F.U32.RP R6, UR6 ;  /* 0x0000000600067d06 */ /* 0x008e220008209000 */
[----:B------:R-:W-:-:S07]  /*00a0*/  ISETP.NE.U32.AND P1, PT, RZ, UR6, PT ;  /* 0x00000006ff007c0c */ /* 0x000fce000bf25070 */
[----:B0-----:R-:W0:Y:S02]  /*00b0*/  MUFU.RCP R6, R6 ;  /* 0x0000000600067308 */ /* 0x001e240000001000 */
[----:B0-----:R-:W-:-:S06]  /*00c0*/  IADD3 R4, PT, PT, R6, 0xffffffe, RZ ;  /* 0x0ffffffe06047810 */ /* 0x001fcc0007ffe0ff */
[----:B------:R0:W1:Y:S02]  /*00d0*/  F2I.FTZ.U32.TRUNC.NTZ R5, R4 ;  /* 0x0000000400057305 */ /* 0x000064000021f000 */
[----:B0-----:R-:W-:Y:S02]  /*00e0*/  HFMA2 R4, -RZ, RZ, 0, 0 ;  /* 0x00000000ff047431 */ /* 0x001fe400000001ff */
[----:B-1----:R-:W-:-:S04]  /*00f0*/  IMAD.MOV R7, RZ, RZ, -R5 ;  /* 0x000000ffff077224 */ /* 0x002fc800078e0a05 */
[----:B------:R-:W-:-:S04]  /*0100*/  IMAD R7, R7, UR6, RZ ;  /* 0x0000000607077c24 */ /* 0x000fc8000f8e02ff */
[----:B------:R-:W-:-:S06]  /*0110*/  IMAD.HI.U32 R5, R5, R7, R4 ;  /* 0x0000000705057227 */ /* 0x000fcc00078e0004 */
[----:B--2---:R-:W-:-:S04]  /*0120*/  IMAD.HI.U32 R5, R5, R0, RZ ;  /* 0x0000000005057227 */ /* 0x004fc800078e00ff */
[----:B------:R-:W-:-:S04]  /*0130*/  IMAD.MOV R5, RZ, RZ, -R5 ;  /* 0x000000ffff057224 */ /* 0x000fc800078e0a05 */
[----:B------:R-:W-:-:S05]  /*0140*/  IMAD R0, R5, UR6, R0 ;  /* 0x0000000605007c24 */ /* 0x000fca000f8e0200 */
[----:B------:R-:W-:-:S13]  /*0150*/  ISETP.GE.U32.AND P0, PT, R0, UR6, PT ;  /* 0x0000000600007c0c */ /* 0x000fda000bf06070 */
[----:B------:R-:W-:-:S04]  /*0160*/  @P0 IADD3 R0, PT, PT, R0, -UR6, RZ ;  /* 0x8000000600000c10 */ /* 0x000fc8000fffe0ff */
[----:B------:R-:W-:-:S13]  /*0170*/  ISETP.GE.U32.AND P0, PT, R0, UR6, PT ;  /* 0x0000000600007c0c */ /* 0x000fda000bf06070 */
[----:B------:R-:W-:Y:S01]  /*0180*/  @P0 VIADD R0, R0, -UR6 ;  /* 0x8000000600000c36 */ /* 0x000fe20008000000 */
[----:B------:R-:W-:-:S04]  /*0190*/  @!P1 LOP3.LUT R0, RZ, UR6, RZ, 0x33, !PT ;  /* 0x00000006ff009c12 */ /* 0x000fc8000f8e33ff */
[----:B------:R-:W-:-:S13]  /*01a0*/  ISETP.NE.AND P0, PT, R0, RZ, PT ;  /* 0x000000ff0000720c */ /* 0x000fda0003f05270 */
[----:B------:R-:W-:Y:S01]  /*01b0*/  @!P0 STG.E desc[UR4][R2.64], RZ ;  /* 0x000000ff02008986 */ /* 0x000fe2000c101904 */
[----:B------:R-:W-:Y:S06]  /*01c0*/  BAR.SYNC.DEFER_BLOCKING 0x0 ;  /* 0x0000000000007b1d */ /* 0x000fec0000010000 */
[----:B------:R-:W-:Y:S05]  /*01d0*/  EXIT ;  /* 0x000000000000794d */ /* 0x000fea0003800000 */
.L_x_0:
[----:B------:R-:W-:-:S00]  /*01e0*/  BRA `(.L_x_0) ;  /* 0xfffffffc00fc7947 */ /* 0x000fc0000383ffff */
[----:B------:R-:W-:-:S00]  /*01f0*/  NOP ;  /* 0x0000000000007918 */ /* 0x000fc00000000000 */
        /* <DEDUP_REMOVED lines=8> */
.L_x_1:


//--------------------- .nv.shared.reserved.0     --------------------------
	.section	.nv.shared.reserved.0,"aw",@nobits
	.weak		__nv_reservedSMEM_offset_0_alias
	.size		__nv_reservedSMEM_offset_0_alias, 0, 64
	.other		__nv_reservedSMEM_offset_0_alias,@"STO_CUDA_RESERVED_SHARED STV_DEFAULT"
__nv_reservedSMEM_offset_0_alias:
	.zero		0
	.zero		64


//--------------------- .nv.constant0._Z5sievePjj --------------------------
	.section	.nv.constant0._Z5sievePjj,"a",@progbits
	.sectionflags	@""
	.align	4
.nv.constant0._Z5sievePjj:
	.zero		908


//--------------------- SYMBOLS --------------------------

	.type		.nv.reservedSmem.offset0,@object
	.size		.nv.reservedSmem.offset0,0x4
